//
// Generated by NVIDIA NVVM Compiler
//
// Compiler Build ID: CL-36424714
// Cuda compilation tools, release 13.0, V13.0.88
// Based on NVVM 20.0.0
//

.version 9.0
.target sm_100
.address_size 64

	// .globl	_Z14initBestKernelPyi

.visible .entry _Z14initBestKernelPyi(
	.param .u64 .ptr .align 1 _Z14initBestKernelPyi_param_0,
	.param .u32 _Z14initBestKernelPyi_param_1
)
{
	.reg .pred 	%p<2>;
	.reg .b32 	%r<6>;
	.reg .b64 	%rd<6>;

	ld.param.u64 	%rd1, [_Z14initBestKernelPyi_param_0];
	ld.param.u32 	%r2, [_Z14initBestKernelPyi_param_1];
	mov.u32 	%r3, %ctaid.x;
	mov.u32 	%r4, %ntid.x;
	mov.u32 	%r5, %tid.x;
	mad.lo.s32 	%r1, %r3, %r4, %r5;
	setp.ge.s32 	%p1, %r1, %r2;
	@%p1 bra 	$L__BB0_2;
	cvta.to.global.u64 	%rd2, %rd1;
	mul.wide.s32 	%rd3, %r1, 8;
	add.s64 	%rd4, %rd2, %rd3;
	mov.b64 	%rd5, -1;
	st.global.u64 	[%rd4], %rd5;
$L__BB0_2:
	ret;

}
	// .globl	_Z14bestEdgeKernelPKiS0_S0_iPiPy
.visible .entry _Z14bestEdgeKernelPKiS0_S0_iPiPy(
	.param .u64 .ptr .align 1 _Z14bestEdgeKernelPKiS0_S0_iPiPy_param_0,
	.param .u64 .ptr .align 1 _Z14bestEdgeKernelPKiS0_S0_iPiPy_param_1,
	.param .u64 .ptr .align 1 _Z14bestEdgeKernelPKiS0_S0_iPiPy_param_2,
	.param .u32 _Z14bestEdgeKernelPKiS0_S0_iPiPy_param_3,
	.param .u64 .ptr .align 1 _Z14bestEdgeKernelPKiS0_S0_iPiPy_param_4,
	.param .u64 .ptr .align 1 _Z14bestEdgeKernelPKiS0_S0_iPiPy_param_5
)
{
	.reg .pred 	%p<7>;
	.reg .b32 	%r<23>;
	.reg .b64 	%rd<49>;

	ld.param.u64 	%rd15, [_Z14bestEdgeKernelPKiS0_S0_iPiPy_param_0];
	ld.param.u64 	%rd16, [_Z14bestEdgeKernelPKiS0_S0_iPiPy_param_1];
	ld.param.u64 	%rd17, [_Z14bestEdgeKernelPKiS0_S0_iPiPy_param_2];
	ld.param.u32 	%r15, [_Z14bestEdgeKernelPKiS0_S0_iPiPy_param_3];
	ld.param.u64 	%rd19, [_Z14bestEdgeKernelPKiS0_S0_iPiPy_param_4];
	ld.param.u64 	%rd18, [_Z14bestEdgeKernelPKiS0_S0_iPiPy_param_5];
	cvta.to.global.u64 	%rd1, %rd19;
	mov.u32 	%r16, %ctaid.x;
	mov.u32 	%r17, %ntid.x;
	mov.u32 	%r18, %tid.x;
	mad.lo.s32 	%r1, %r16, %r17, %r18;
	setp.ge.s32 	%p1, %r1, %r15;
	@%p1 bra 	$L__BB1_6;
	cvta.to.global.u64 	%rd20, %rd15;
	cvta.to.global.u64 	%rd21, %rd16;
	cvta.to.global.u64 	%rd22, %rd17;
	cvt.s64.s32 	%rd2, %r1;
	mul.wide.s32 	%rd23, %r1, 4;
	add.s64 	%rd24, %rd20, %rd23;
	ld.global.u32 	%r19, [%rd24];
	add.s64 	%rd25, %rd21, %rd23;
	ld.global.u32 	%r22, [%rd25];
	cvt.s64.s32 	%rd48, %r22;
	add.s64 	%rd26, %rd22, %rd23;
	ld.global.u32 	%r4, [%rd26];
	cvt.s64.s32 	%rd45, %r19;
	mul.wide.s32 	%rd27, %r19, 4;
	add.s64 	%rd46, %rd1, %rd27;
	ld.global.u32 	%r20, [%rd46];
	setp.eq.s32 	%p2, %r20, %r19;
	@%p2 bra 	$L__BB1_2;
	bra.uni 	$L__BB1_7;
$L__BB1_2:
	shl.b64 	%rd31, %rd48, 2;
	add.s64 	%rd47, %rd1, %rd31;
	ld.global.u32 	%r21, [%rd47];
	setp.eq.s32 	%p4, %r21, %r22;
	@%p4 bra 	$L__BB1_4;
$L__BB1_3:
	mul.wide.s32 	%rd32, %r21, 4;
	add.s64 	%rd33, %rd1, %rd32;
	ld.global.u32 	%r22, [%rd33];
	st.global.u32 	[%rd47], %r22;
	cvt.s64.s32 	%rd48, %r22;
	mul.wide.s32 	%rd34, %r22, 4;
	add.s64 	%rd47, %rd1, %rd34;
	ld.global.u32 	%r21, [%rd47];
	setp.ne.s32 	%p5, %r21, %r22;
	@%p5 bra 	$L__BB1_3;
$L__BB1_4:
	setp.eq.s32 	%p6, %r19, %r22;
	@%p6 bra 	$L__BB1_6;
	cvta.to.global.u64 	%rd35, %rd18;
	cvt.u64.u32 	%rd36, %r4;
	shl.b64 	%rd37, %rd36, 32;
	or.b64  	%rd38, %rd37, %rd2;
	shl.b64 	%rd39, %rd45, 3;
	add.s64 	%rd40, %rd35, %rd39;
	atom.global.min.u64 	%rd41, [%rd40], %rd38;
	shl.b64 	%rd42, %rd48, 3;
	add.s64 	%rd43, %rd35, %rd42;
	atom.global.min.u64 	%rd44, [%rd43], %rd38;
$L__BB1_6:
	ret;
$L__BB1_7:
	mul.wide.s32 	%rd28, %r20, 4;
	add.s64 	%rd29, %rd1, %rd28;
	ld.global.u32 	%r19, [%rd29];
	st.global.u32 	[%rd46], %r19;
	cvt.s64.s32 	%rd45, %r19;
	mul.wide.s32 	%rd30, %r19, 4;
	add.s64 	%rd46, %rd1, %rd30;
	ld.global.u32 	%r20, [%rd46];
	setp.eq.s32 	%p3, %r20, %r19;
	@%p3 bra 	$L__BB1_2;
	bra.uni 	$L__BB1_7;

}


// ===== COMPILED SASS (sm_100) =====

	.target	sm_100

	.elftype	@"ET_EXEC"


//--------------------- .note.nv.tkinfo           --------------------------
	.section	.note.nv.tkinfo,"",@"SHT_NOTE"
	.sectionflags	@"SHF_NOTE_NV_TKINFO"
	.tkinfo
        /*0018*/ 	.word	0x00000002
        /*0030*/ 	.string	""
        /*0030*/ 	.string	"ptxas"
        /*0030*/ 	.string	"Cuda compilation tools, release 13.0, V13.0.88"
        /*0030*/ 	.string	"Build cuda_13.0.r13.0/compiler.36424714_0"
        /*0030*/ 	.string	"-arch sm_100 -m 64 "



//--------------------- .note.nv.cuinfo           --------------------------
	.section	.note.nv.cuinfo,"",@"SHT_NOTE"
	.sectionflags	@"SHF_NOTE_NV_CUINFO"
        /*0018*/ 	.short	0x0002
        /*001a*/ 	.short	0x0064
        /*001c*/ 	.short	0x0082
	.zero		2


//--------------------- .nv.info                  --------------------------
	.section	.nv.info,"",@"SHT_CUDA_INFO"
	.align	4


	//----- nvinfo : EIATTR_REGCOUNT
	.align		4
        /*0000*/ 	.byte	0x04, 0x2f
        /*0002*/ 	.short	(.L_1 - .L_0)
	.align		4
.L_0:
        /*0004*/ 	.word	index@(_Z14initBestKernelPyi)
        /*0008*/ 	.word	0x0000000a


	//----- nvinfo : EIATTR_FRAME_SIZE
	.align		4
.L_1:
        /*000c*/ 	.byte	0x04, 0x11
        /*000e*/ 	.short	(.L_3 - .L_2)
	.align		4
.L_2:
        /*0010*/ 	.word	index@(_Z14initBestKernelPyi)
        /*0014*/ 	.word	0x00000000


	//----- nvinfo : EIATTR_REGCOUNT
	.align		4
.L_3:
        /*0018*/ 	.byte	0x04, 0x2f
        /*001a*/ 	.short	(.L_5 - .L_4)
	.align		4
.L_4:
        /*001c*/ 	.word	index@(_Z14bestEdgeKernelPKiS0_S0_iPiPy)
        /*0020*/ 	.word	0x00000016


	//----- nvinfo : EIATTR_FRAME_SIZE
	.align		4
.L_5:
        /*0024*/ 	.byte	0x04, 0x11
        /*0026*/ 	.short	(.L_7 - .L_6)
	.align		4
.L_6:
        /*0028*/ 	.word	index@(_Z14bestEdgeKernelPKiS0_S0_iPiPy)
        /*002c*/ 	.word	0x00000000


	//----- nvinfo : EIATTR_MIN_STACK_SIZE
	.align		4
.L_7:
        /*0030*/ 	.byte	0x04, 0x12
        /*0032*/ 	.short	(.L_9 - .L_8)
	.align		4
.L_8:
        /*0034*/ 	.word	index@(_Z14bestEdgeKernelPKiS0_S0_iPiPy)
        /*0038*/ 	.word	0x00000000


	//----- nvinfo : EIATTR_MIN_STACK_SIZE
	.align		4
.L_9:
        /*003c*/ 	.byte	0x04, 0x12
        /*003e*/ 	.short	(.L_11 - .L_10)
	.align		4
.L_10:
        /*0040*/ 	.word	index@(_Z14initBestKernelPyi)
        /*0044*/ 	.word	0x00000000
.L_11:


//--------------------- .nv.compat                --------------------------
	.section	.nv.compat,"",@"SHT_CUDA_COMPAT_INFO"
	.align	4
        /*0000*/ 	.byte	0x02, 0x09, 0x00, 0x00, 0x02, 0x02, 0x01, 0x00, 0x02, 0x05, 0x05, 0x00, 0x03, 0x07, 0x01, 0x01
        /*0010*/ 	.byte	0x02, 0x03, 0x00, 0x00, 0x02, 0x06, 0x01, 0x00, 0x04, 0x0b, 0x08, 0x00, 0x09, 0x00, 0x00, 0x00
        /*0020*/ 	.byte	0x00, 0x00, 0x00, 0x00


//--------------------- .nv.info._Z14bestEdgeKernelPKiS0_S0_iPiPy --------------------------
	.section	.nv.info._Z14bestEdgeKernelPKiS0_S0_iPiPy,"",@"SHT_CUDA_INFO"
	.sectionflags	@""
	.align	4


	//----- nvinfo : EIATTR_CUDA_API_VERSION
	.align		4
        /*0000*/ 	.byte	0x04, 0x37
        /*0002*/ 	.short	(.L_13 - .L_12)
.L_12:
        /*0004*/ 	.word	0x00000082


	//----- nvinfo : EIATTR_KPARAM_INFO
	.align		4
.L_13:
        /*0008*/ 	.byte	0x04, 0x17
        /*000a*/ 	.short	(.L_15 - .L_14)
.L_14:
        /*000c*/ 	.word	0x00000000
        /*0010*/ 	.short	0x0005
        /*0012*/ 	.short	0x0028
        /*0014*/ 	.byte	0x00, 0xf5, 0x21, 0x00


	//----- nvinfo : EIATTR_KPARAM_INFO
	.align		4
.L_15:
        /*0018*/ 	.byte	0x04, 0x17
        /*001a*/ 	.short	(.L_17 - .L_16)
.L_16:
        /*001c*/ 	.word	0x00000000
        /*0020*/ 	.short	0x0004
        /*0022*/ 	.short	0x0020
        /*0024*/ 	.byte	0x00, 0xf5, 0x21, 0x00


	//----- nvinfo : EIATTR_KPARAM_INFO
	.align		4
.L_17:
        /*0028*/ 	.byte	0x04, 0x17
        /*002a*/ 	.short	(.L_19 - .L_18)
.L_18:
        /*002c*/ 	.word	0x00000000
        /*0030*/ 	.short	0x0003
        /*0032*/ 	.short	0x0018
        /*0034*/ 	.byte	0x00, 0xf0, 0x11, 0x00


	//----- nvinfo : EIATTR_KPARAM_INFO
	.align		4
.L_19:
        /*0038*/ 	.byte	0x04, 0x17
        /*003a*/ 	.short	(.L_21 - .L_20)
.L_20:
        /*003c*/ 	.word	0x00000000
        /*0040*/ 	.short	0x0002
        /*0042*/ 	.short	0x0010
        /*0044*/ 	.byte	0x00, 0xf5, 0x21, 0x00


	//----- nvinfo : EIATTR_KPARAM_INFO
	.align		4
.L_21:
        /*0048*/ 	.byte	0x04, 0x17
        /*004a*/ 	.short	(.L_23 - .L_22)
.L_22:
        /*004c*/ 	.word	0x00000000
        /*0050*/ 	.short	0x0001
        /*0052*/ 	.short	0x0008
        /*0054*/ 	.byte	0x00, 0xf5, 0x21, 0x00


	//----- nvinfo : EIATTR_KPARAM_INFO
	.align		4
.L_23:
        /*0058*/ 	.byte	0x04, 0x17
        /*005a*/ 	.short	(.L_25 - .L_24)
.L_24:
        /*005c*/ 	.word	0x00000000
        /*0060*/ 	.short	0x0000
        /*0062*/ 	.short	0x0000
        /*0064*/ 	.byte	0x00, 0xf5, 0x21, 0x00


	//----- nvinfo : EIATTR_SPARSE_MMA_MASK
	.align		4
.L_25:
        /*0068*/ 	.byte	0x03, 0x50
        /*006a*/ 	.short	0x0000


	//----- nvinfo : EIATTR_MAXREG_COUNT
	.align		4
        /*006c*/ 	.byte	0x03, 0x1b
        /*006e*/ 	.short	0x00ff


	//----- nvinfo : EIATTR_MERCURY_ISA_VERSION
	.align		4
        /*0070*/ 	.byte	0x03, 0x5f
        /*0072*/ 	.short	0x0101


	//----- nvinfo : EIATTR_VRC_CTA_INIT_COUNT
	.align		4
        /*0074*/ 	.byte	0x02, 0x4a
	.zero		1
	.zero		1


	//----- nvinfo : EIATTR_EXIT_INSTR_OFFSETS
	.align		4
        /*0078*/ 	.byte	0x04, 0x1c
        /*007a*/ 	.short	(.L_27 - .L_26)


	//   ....[0]....
.L_26:
        /*007c*/ 	.word	0x00000070


	//   ....[1]....
        /*0080*/ 	.word	0x000003d0


	//   ....[2]....
        /*0084*/ 	.word	0x00000460


	//----- nvinfo : EIATTR_CRS_STACK_SIZE
	.align		4
.L_27:
        /*0088*/ 	.byte	0x04, 0x1e
        /*008a*/ 	.short	(.L_29 - .L_28)
.L_28:
        /*008c*/ 	.word	0x00000000


	//----- nvinfo : EIATTR_CBANK_PARAM_SIZE
	.align		4
.L_29:
        /*0090*/ 	.byte	0x03, 0x19
        /*0092*/ 	.short	0x0030


	//----- nvinfo : EIATTR_PARAM_CBANK
	.align		4
        /*0094*/ 	.byte	0x04, 0x0a
        /*0096*/ 	.short	(.L_31 - .L_30)
	.align		4
.L_30:
        /*0098*/ 	.word	index@(.nv.constant0._Z14bestEdgeKernelPKiS0_S0_iPiPy)
        /*009c*/ 	.short	0x0380
        /*009e*/ 	.short	0x0030


	//----- nvinfo : EIATTR_SW_WAR
	.align		4
.L_31:
        /*00a0*/ 	.byte	0x04, 0x36
        /*00a2*/ 	.short	(.L_33 - .L_32)
.L_32:
        /*00a4*/ 	.word	0x00000008
.L_33:


//--------------------- .nv.info._Z14initBestKernelPyi --------------------------
	.section	.nv.info._Z14initBestKernelPyi,"",@"SHT_CUDA_INFO"
	.sectionflags	@""
	.align	4


	//----- nvinfo : EIATTR_CUDA_API_VERSION
	.align		4
        /*0000*/ 	.byte	0x04, 0x37
        /*0002*/ 	.short	(.L_35 - .L_34)
.L_34:
        /*0004*/ 	.word	0x00000082


	//----- nvinfo : EIATTR_KPARAM_INFO
	.align		4
.L_35:
        /*0008*/ 	.byte	0x04, 0x17
        /*000a*/ 	.short	(.L_37 - .L_36)
.L_36:
        /*000c*/ 	.word	0x00000000
        /*0010*/ 	.short	0x0001
        /*0012*/ 	.short	0x0008
        /*0014*/ 	.byte	0x00, 0xf0, 0x11, 0x00


	//----- nvinfo : EIATTR_KPARAM_INFO
	.align		4
.L_37:
        /*0018*/ 	.byte	0x04, 0x17
        /*001a*/ 	.short	(.L_39 - .L_38)
.L_38:
        /*001c*/ 	.word	0x00000000
        /*0020*/ 	.short	0x0000
        /*0022*/ 	.short	0x0000
        /*0024*/ 	.byte	0x00, 0xf5, 0x21, 0x00


	//----- nvinfo : EIATTR_SPARSE_MMA_MASK
	.align		4
.L_39:
        /*0028*/ 	.byte	0x03, 0x50
        /*002a*/ 	.short	0x0000


	//----- nvinfo : EIATTR_MAXREG_COUNT
	.align		4
        /*002c*/ 	.byte	0x03, 0x1b
        /*002e*/ 	.short	0x00ff


	//----- nvinfo : EIATTR_MERCURY_ISA_VERSION
	.align		4
        /*0030*/ 	.byte	0x03, 0x5f
        /*0032*/ 	.short	0x0101


	//----- nvinfo : EIATTR_VRC_CTA_INIT_COUNT
	.align		4
        /*0034*/ 	.byte	0x02, 0x4a
	.zero		1
	.zero		1


	//----- nvinfo : EIATTR_EXIT_INSTR_OFFSETS
	.align		4
        /*0038*/ 	.byte	0x04, 0x1c
        /*003a*/ 	.short	(.L_41 - .L_40)


	//   ....[0]....
.L_40:
        /*003c*/ 	.word	0x00000070


	//   ....[1]....
        /*0040*/ 	.word	0x000000e0


	//----- nvinfo : EIATTR_CBANK_PARAM_SIZE
	.align		4
.L_41:
        /*0044*/ 	.byte	0x03, 0x19
        /*0046*/ 	.short	0x000c


	//----- nvinfo : EIATTR_PARAM_CBANK
	.align		4
        /*0048*/ 	.byte	0x04, 0x0a
        /*004a*/ 	.short	(.L_43 - .L_42)
	.align		4
.L_42:
        /*004c*/ 	.word	index@(.nv.constant0._Z14initBestKernelPyi)
        /*0050*/ 	.short	0x0380
        /*0052*/ 	.short	0x000c


	//----- nvinfo : EIATTR_SW_WAR
	.align		4
.L_43:
        /*0054*/ 	.byte	0x04, 0x36
        /*0056*/ 	.short	(.L_45 - .L_44)
.L_44:
        /*0058*/ 	.word	0x00000008
.L_45:


//--------------------- .nv.callgraph             --------------------------
	.section	.nv.callgraph,"",@"SHT_CUDA_CALLGRAPH"
	.align	4
	.sectionentsize	8
	.align		4
        /*0000*/ 	.word	0x00000000
	.align		4
        /*0004*/ 	.word	0xffffffff
	.align		4
        /*0008*/ 	.word	0x00000000
	.align		4
        /*000c*/ 	.word	0xfffffffe
	.align		4
        /*0010*/ 	.word	0x00000000
	.align		4
        /*0014*/ 	.word	0xfffffffd
	.align		4
        /*0018*/ 	.word	0x00000000
	.align		4
        /*001c*/ 	.word	0xfffffffc


//--------------------- .text._Z14bestEdgeKernelPKiS0_S0_iPiPy --------------------------
	.section	.text._Z14bestEdgeKernelPKiS0_S0_iPiPy,"ax",@progbits
	.align	128
        .global         _Z14bestEdgeKernelPKiS0_S0_iPiPy
        .type           _Z14bestEdgeKernelPKiS0_S0_iPiPy,@function
        .size           _Z14bestEdgeKernelPKiS0_S0_iPiPy,(.L_x_10 - _Z14bestEdgeKernelPKiS0_S0_iPiPy)
        .other          _Z14bestEdgeKernelPKiS0_S0_iPiPy,@"STO_CUDA_ENTRY STV_DEFAULT"
_Z14bestEdgeKernelPKiS0_S0_iPiPy:
.text._Z14bestEdgeKernelPKiS0_S0_iPiPy:
[----:B------:R-:W-:Y:S01]  /*0000*/  LDC R1, c[0x0][0x37c] ;  /* 0x0000df00ff017b82 */ /* 0x000fe20000000800 */
[----:B------:R-:W0:Y:S07]  /*0010*/  S2R R3, SR_TID.X ;  /* 0x0000000000037919 */ /* 0x000e2e0000002100 */
[----:B------:R-:W0:Y:S01]  /*0020*/  S2UR UR4, SR_CTAID.X ;  /* 0x00000000000479c3 */ /* 0x000e220000002500 */
[----:B------:R-:W1:Y:S07]  /*0030*/  LDCU UR5, c[0x0][0x398] ;  /* 0x00007300ff0577ac */ /* 0x000e6e0008000800 */
[----:B------:R-:W0:Y:S02]  /*0040*/  LDC R2, c[0x0][0x360] ;  /* 0x0000d800ff027b82 */ /* 0x000e240000000800 */
[----:B0-----:R-:W-:-:S05]  /*0050*/  IMAD R2, R2, UR4, R3 ;  /* 0x0000000402027c24 */ /* 0x001fca000f8e0203 */
[----:B-1----:R-:W-:-:S13]  /*0060*/  ISETP.GE.AND P0, PT, R2, UR5, PT ;  /* 0x0000000502007c0c */ /* 0x002fda000bf06270 */
[----:B------:R-:W-:Y:S05]  /*0070*/  @P0 EXIT ;  /* 0x000000000000094d */ /* 0x000fea0003800000 */
[----:B------:R-:W0:Y:S01]  /*0080*/  LDC.64 R6, c[0x0][0x380] ;  /* 0x0000e000ff067b82 */ /* 0x000e220000000a00 */
[----:B------:R-:W1:Y:S07]  /*0090*/  LDCU.64 UR4, c[0x0][0x358] ;  /* 0x00006b00ff0477ac */ /* 0x000e6e0008000a00 */
[----:B------:R-:W2:Y:S08]  /*00a0*/  LDC.64 R4, c[0x0][0x3a0] ;  /* 0x0000e800ff047b82 */ /* 0x000eb00000000a00 */
[----:B------:R-:W3:Y:S01]  /*00b0*/  LDC.64 R14, c[0x0][0x388] ;  /* 0x0000e200ff0e7b82 */ /* 0x000ee20000000a00 */
[----:B0-----:R-:W-:-:S07]  /*00c0*/  IMAD.WIDE R6, R2, 0x4, R6 ;  /* 0x0000000402067825 */ /* 0x001fce00078e0206 */
[----:B------:R-:W0:Y:S01]  /*00d0*/  LDC.64 R16, c[0x0][0x390] ;  /* 0x0000e400ff107b82 */ /* 0x000e220000000a00 */
[----:B-1----:R-:W2:Y:S01]  /*00e0*/  LDG.E R11, desc[UR4][R6.64] ;  /* 0x00000004060b7981 */ /* 0x002ea2000c1e1900 */
[----:B---3--:R-:W-:-:S05]  /*00f0*/  IMAD.WIDE R14, R2, 0x4, R14 ;  /* 0x00000004020e7825 */ /* 0x008fca00078e020e */
[----:B------:R-:W3:Y:S01]  /*0100*/  LDG.E R8, desc[UR4][R14.64] ;  /* 0x000000040e087981 */ /* 0x000ee2000c1e1900 */
[----:B0-----:R-:W-:-:S05]  /*0110*/  IMAD.WIDE R16, R2, 0x4, R16 ;  /* 0x0000000402107825 */ /* 0x001fca00078e0210 */
[----:B------:R0:W5:Y:S01]  /*0120*/  LDG.E R9, desc[UR4][R16.64] ;  /* 0x0000000410097981 */ /* 0x000162000c1e1900 */
[----:B--2---:R-:W-:-:S05]  /*0130*/  IMAD.WIDE R12, R11, 0x4, R4 ;  /* 0x000000040b0c7825 */ /* 0x004fca00078e0204 */
[----:B------:R-:W2:Y:S01]  /*0140*/  LDG.E R10, desc[UR4][R12.64] ;  /* 0x000000040c0a7981 */ /* 0x000ea2000c1e1900 */
[----:B------:R-:W-:Y:S01]  /*0150*/  BSSY.RECONVERGENT B0, `(.L_x_0) ;  /* 0x0000013000007945 */ /* 0x000fe20003800200 */
[--C-:B------:R-:W-:Y:S01]  /*0160*/  SHF.R.S32.HI R7, RZ, 0x1f, R11.reuse ;  /* 0x0000001fff077819 */ /* 0x100fe2000001140b */
[----:B------:R-:W-:Y:S01]  /*0170*/  IMAD.MOV.U32 R6, RZ, RZ, R11 ;  /* 0x000000ffff067224 */ /* 0x000fe200078e000b */
[----:B------:R-:W-:Y:S02]  /*0180*/  SHF.R.S32.HI R0, RZ, 0x1f, R2 ;  /* 0x0000001fff007819 */ /* 0x000fe40000011402 */
[--C-:B---3--:R-:W-:Y:S01]  /*0190*/  SHF.R.S32.HI R19, RZ, 0x1f, R8.reuse ;  /* 0x0000001fff137819 */ /* 0x108fe20000011408 */
[----:B------:R-:W-:Y:S01]  /*01a0*/  IMAD.MOV.U32 R18, RZ, RZ, R8 ;  /* 0x000000ffff127224 */ /* 0x000fe200078e0008 */
[----:B--2---:R-:W-:-:S13]  /*01b0*/  ISETP.NE.AND P0, PT, R10, R11, PT ;  /* 0x0000000b0a00720c */ /* 0x004fda0003f05270 */
[----:B0-----:R-:W-:Y:S05]  /*01c0*/  @!P0 BRA `(.L_x_1) ;  /* 0x00000000002c8947 */ /* 0x001fea0003800000 */
[----:B------:R-:W-:Y:S01]  /*01d0*/  BSSY.RECONVERGENT B1, `(.L_x_2) ;  /* 0x0000008000017945 */ /* 0x000fe20003800200 */
.L_x_3:
[----:B------:R-:W-:-:S05]  /*01e0*/  IMAD.WIDE R6, R10, 0x4, R4 ;  /* 0x000000040a067825 */ /* 0x000fca00078e0204 */
[----:B------:R-:W2:Y:S04]  /*01f0*/  LDG.E R11, desc[UR4][R6.64] ;  /* 0x00000004060b7981 */ /* 0x000ea8000c1e1900 */
[----:B--2---:R0:W-:Y:S02]  /*0200*/  STG.E desc[UR4][R12.64], R11 ;  /* 0x0000000b0c007986 */ /* 0x0041e4000c101904 */
[----:B0-----:R-:W-:-:S05]  /*0210*/  IMAD.WIDE R12, R11, 0x4, R4 ;  /* 0x000000040b0c7825 */ /* 0x001fca00078e0204 */
[----:B------:R-:W2:Y:S02]  /*0220*/  LDG.E R10, desc[UR4][R12.64] ;  /* 0x000000040c0a7981 */ /* 0x000ea4000c1e1900 */
[----:B--2---:R-:W-:-:S13]  /*0230*/  ISETP.NE.AND P0, PT, R10, R11, PT ;  /* 0x0000000b0a00720c */ /* 0x004fda0003f05270 */
[----:B------:R-:W-:Y:S05]  /*0240*/  @P0 BRA `(.L_x_3) ;  /* 0xfffffffc00e40947 */ /* 0x000fea000383ffff */
[----:B------:R-:W-:Y:S05]  /*0250*/  BSYNC.RECONVERGENT B1 ;  /* 0x0000000000017941 */ /* 0x000fea0003800200 */
.L_x_2:
[--C-:B------:R-:W-:Y:S01]  /*0260*/  SHF.R.S32.HI R7, RZ, 0x1f, R11.reuse ;  /* 0x0000001fff077819 */ /* 0x100fe2000001140b */
[----:B------:R-:W-:-:S07]  /*0270*/  IMAD.MOV.U32 R6, RZ, RZ, R11 ;  /* 0x000000ffff067224 */ /* 0x000fce00078e000b */
.L_x_1:
[----:B------:R-:W-:Y:S05]  /*0280*/  BSYNC.RECONVERGENT B0 ;  /* 0x0000000000007941 */ /* 0x000fea0003800200 */
.L_x_0:
[----:B------:R-:W0:Y:S02]  /*0290*/  LDCU.64 UR6, c[0x0][0x3a0] ;  /* 0x00007400ff0677ac */ /* 0x000e240008000a00 */
[----:B0-----:R-:W-:-:S04]  /*02a0*/  LEA R12, P0, R8, UR6, 0x2 ;  /* 0x00000006080c7c11 */ /* 0x001fc8000f8010ff */
[----:B------:R-:W-:-:S05]  /*02b0*/  LEA.HI.X R13, R8, UR7, R19, 0x2, P0 ;  /* 0x00000007080d7c11 */ /* 0x000fca00080f1413 */
[----:B------:R-:W2:Y:S01]  /*02c0*/  LDG.E R15, desc[UR4][R12.64] ;  /* 0x000000040c0f7981 */ /* 0x000ea2000c1e1900 */
[----:B------:R-:W-:Y:S01]  /*02d0*/  BSSY.RECONVERGENT B0, `(.L_x_4) ;  /* 0x000000e000007945 */ /* 0x000fe20003800200 */
[----:B--2---:R-:W-:-:S13]  /*02e0*/  ISETP.NE.AND P0, PT, R15, R18, PT ;  /* 0x000000120f00720c */ /* 0x004fda0003f05270 */
[----:B------:R-:W-:Y:S05]  /*02f0*/  @!P0 BRA `(.L_x_5) ;  /* 0x00000000002c8947 */ /* 0x000fea0003800000 */
[----:B------:R-:W-:Y:S01]  /*0300*/  BSSY.RECONVERGENT B1, `(.L_x_6) ;  /* 0x0000008000017945 */ /* 0x000fe20003800200 */
.L_x_7:
        /* <DEDUP_REMOVED lines=8> */
.L_x_6:
[--C-:B------:R-:W-:Y:S01]  /*0390*/  SHF.R.S32.HI R19, RZ, 0x1f, R8.reuse ;  /* 0x0000001fff137819 */ /* 0x100fe20000011408 */
[----:B------:R-:W-:-:S07]  /*03a0*/  IMAD.MOV.U32 R18, RZ, RZ, R8 ;  /* 0x000000ffff127224 */ /* 0x000fce00078e0008 */
.L_x_5:
[----:B------:R-:W-:Y:S05]  /*03b0*/  BSYNC.RECONVERGENT B0 ;  /* 0x0000000000007941 */ /* 0x000fea0003800200 */
.L_x_4:
[----:B------:R-:W-:-:S13]  /*03c0*/  ISETP.NE.AND P0, PT, R11, R18, PT ;  /* 0x000000120b00720c */ /* 0x000fda0003f05270 */
[----:B------:R-:W-:Y:S05]  /*03d0*/  @!P0 EXIT ;  /* 0x000000000000894d */ /* 0x000fea0003800000 */
[----:B------:R-:W0:Y:S01]  /*03e0*/  LDCU.64 UR6, c[0x0][0x3a8] ;  /* 0x00007500ff0677ac */ /* 0x000e220008000a00 */
[----:B-----5:R-:W-:Y:S02]  /*03f0*/  LOP3.LUT R3, R9, R0, RZ, 0xfc, !PT ;  /* 0x0000000009037212 */ /* 0x020fe400078efcff */
[----:B0-----:R-:W-:Y:S02]  /*0400*/  LEA R4, P0, R6, UR6, 0x3 ;  /* 0x0000000606047c11 */ /* 0x001fe4000f8018ff */
[----:B------:R-:W-:Y:S02]  /*0410*/  LEA R10, P1, R8, UR6, 0x3 ;  /* 0x00000006080a7c11 */ /* 0x000fe4000f8218ff */
[----:B------:R-:W-:Y:S02]  /*0420*/  LEA.HI.X R5, R6, UR7, R7, 0x3, P0 ;  /* 0x0000000706057c11 */ /* 0x000fe400080f1c07 */
[----:B------:R-:W-:-:S03]  /*0430*/  LEA.HI.X R11, R8, UR7, R19, 0x3, P1 ;  /* 0x00000007080b7c11 */ /* 0x000fc600088f1c13 */
[----:B------:R-:W-:Y:S04]  /*0440*/  REDG.E.MIN.64.STRONG.GPU desc[UR4][R4.64], R2 ;  /* 0x000000020400798e */ /* 0x000fe8000c92e504 */
[----:B------:R-:W-:Y:S01]  /*0450*/  REDG.E.MIN.64.STRONG.GPU desc[UR4][R10.64], R2 ;  /* 0x000000020a00798e */ /* 0x000fe2000c92e504 */
[----:B------:R-:W-:Y:S05]  /*0460*/  EXIT ;  /* 0x000000000000794d */ /* 0x000fea0003800000 */
.L_x_8:
[----:B------:R-:W-:-:S00]  /*0470*/  BRA `(.L_x_8) ;  /* 0xfffffffc00fc7947 */ /* 0x000fc0000383ffff */
[----:B------:R-:W-:-:S00]  /*0480*/  NOP ;  /* 0x0000000000007918 */ /* 0x000fc00000000000 */
[----:B------:R-:W-:-:S00]  /*0490*/  NOP ;  /* 0x0000000000007918 */ /* 0x000fc00000000000 */
[----:B------:R-:W-:-:S00]  /*04a0*/  NOP ;  /* 0x0000000000007918 */ /* 0x000fc00000000000 */
[----:B------:R-:W-:-:S00]  /*04b0*/  NOP ;  /* 0x0000000000007918 */ /* 0x000fc00000000000 */
[----:B------:R-:W-:-:S00]  /*04c0*/  NOP ;  /* 0x0000000000007918 */ /* 0x000fc00000000000 */
[----:B------:R-:W-:-:S00]  /*04d0*/  NOP ;  /* 0x0000000000007918 */ /* 0x000fc00000000000 */
[----:B------:R-:W-:-:S00]  /*04e0*/  NOP ;  /* 0x0000000000007918 */ /* 0x000fc00000000000 */
[----:B------:R-:W-:-:S00]  /*04f0*/  NOP ;  /* 0x0000000000007918 */ /* 0x000fc00000000000 */
.L_x_10:


//--------------------- .text._Z14initBestKernelPyi --------------------------
	.section	.text._Z14initBestKernelPyi,"ax",@progbits
	.align	128
        .global         _Z14initBestKernelPyi
        .type           _Z14initBestKernelPyi,@function
        .size           _Z14initBestKernelPyi,(.L_x_11 - _Z14initBestKernelPyi)
        .other          _Z14initBestKernelPyi,@"STO_CUDA_ENTRY STV_DEFAULT"
_Z14initBestKernelPyi:
.text._Z14initBestKernelPyi:
        /* <DEDUP_REMOVED lines=9> */
[----:B------:R-:W1:Y:S01]  /*0090*/  LDCU.64 UR4, c[0x0][0x358] ;  /* 0x00006b00ff0477ac */ /* 0x000e620008000a00 */
[----:B------:R-:W-:Y:S02]  /*00a0*/  MOV R4, 0xffffffff ;  /* 0xffffffff00047802 */ /* 0x000fe40000000f00 */
[----:B------:R-:W-:Y:S01]  /*00b0*/  MOV R5, 0xffffffff ;  /* 0xffffffff00057802 */ /* 0x000fe20000000f00 */
[----:B0-----:R-:W-:-:S05]  /*00c0*/  IMAD.WIDE R2, R7, 0x8, R2 ;  /* 0x0000000807027825 */ /* 0x001fca00078e0202 */
[----:B-1----:R-:W-:Y:S01]  /*00d0*/  STG.E.64 desc[UR4][R2.64], R4 ;  /* 0x0000000402007986 */ /* 0x002fe2000c101b04 */
[----:B------:R-:W-:Y:S05]  /*00e0*/  EXIT ;  /* 0x000000000000794d */ /* 0x000fea0003800000 */
.L_x_9:
        /* <DEDUP_REMOVED lines=9> */
.L_x_11:


//--------------------- .nv.shared.reserved.0     --------------------------
	.section	.nv.shared.reserved.0,"aw",@nobits
	.weak		__nv_reservedSMEM_offset_0_alias
	.size		__nv_reservedSMEM_offset_0_alias, 0, 64
	.other		__nv_reservedSMEM_offset_0_alias,@"STO_CUDA_RESERVED_SHARED STV_DEFAULT"
__nv_reservedSMEM_offset_0_alias:
	.zero		0
	.zero		64


//--------------------- .nv.constant0._Z14bestEdgeKernelPKiS0_S0_iPiPy --------------------------
	.section	.nv.constant0._Z14bestEdgeKernelPKiS0_S0_iPiPy,"a",@progbits
	.sectionflags	@""
	.align	4
.nv.constant0._Z14bestEdgeKernelPKiS0_S0_iPiPy:
	.zero		944


//--------------------- .nv.constant0._Z14initBestKernelPyi --------------------------
	.section	.nv.constant0._Z14initBestKernelPyi,"a",@progbits
	.sectionflags	@""
	.align	4
.nv.constant0._Z14initBestKernelPyi:
	.zero		908


//--------------------- SYMBOLS --------------------------

	.type		.nv.reservedSmem.offset0,@object
	.size		.nv.reservedSmem.offset0,0x4
